//
// Generated by NVIDIA NVVM Compiler
//
// Compiler Build ID: CL-36424714
// Cuda compilation tools, release 13.0, V13.0.88
// Based on NVVM 20.0.0
//

.version 9.0
.target sm_100
.address_size 64

	// .globl	_Z14rayTraceKernelP6uchar4ii

.visible .entry _Z14rayTraceKernelP6uchar4ii(
	.param .u64 .ptr .align 1 _Z14rayTraceKernelP6uchar4ii_param_0,
	.param .u32 _Z14rayTraceKernelP6uchar4ii_param_1,
	.param .u32 _Z14rayTraceKernelP6uchar4ii_param_2
)
{
	.reg .pred 	%p<4>;
	.reg .b32 	%r<20>;
	.reg .b32 	%f<22>;
	.reg .b64 	%rd<5>;

	ld.param.u64 	%rd1, [_Z14rayTraceKernelP6uchar4ii_param_0];
	ld.param.u32 	%r3, [_Z14rayTraceKernelP6uchar4ii_param_1];
	ld.param.u32 	%r5, [_Z14rayTraceKernelP6uchar4ii_param_2];
	mov.u32 	%r6, %ctaid.x;
	mov.u32 	%r7, %ntid.x;
	mov.u32 	%r8, %tid.x;
	mad.lo.s32 	%r1, %r6, %r7, %r8;
	mov.u32 	%r9, %ctaid.y;
	mov.u32 	%r10, %ntid.y;
	mov.u32 	%r11, %tid.y;
	mad.lo.s32 	%r12, %r9, %r10, %r11;
	setp.ge.s32 	%p1, %r1, %r3;
	setp.ge.s32 	%p2, %r12, %r5;
	or.pred  	%p3, %p1, %p2;
	@%p3 bra 	$L__BB0_2;
	cvta.to.global.u64 	%rd2, %rd1;
	mad.lo.s32 	%r13, %r3, %r12, %r1;
	cvt.rn.f32.s32 	%f1, %r1;
	cvt.rn.f32.s32 	%f2, %r3;
	div.rn.f32 	%f3, %f1, %f2;
	cvt.rn.f32.u32 	%f4, %r12;
	cvt.rn.f32.u32 	%f5, %r5;
	div.rn.f32 	%f6, %f4, %f5;
	add.f32 	%f7, %f3, 0fBF000000;
	add.f32 	%f8, %f6, 0fBF000000;
	mul.f32 	%f9, %f8, %f8;
	fma.rn.f32 	%f10, %f7, %f7, %f9;
	add.f32 	%f11, %f10, 0f3F800000;
	rsqrt.approx.f32 	%f12, %f11;
	div.rn.f32 	%f13, %f8, %f12;
	add.f32 	%f14, %f13, 0f3F800000;
	mul.f32 	%f15, %f14, 0f3F000000;
	fma.rn.f32 	%f16, %f15, 0fBF000000, 0f3F800000;
	fma.rn.f32 	%f17, %f15, 0fBE99999A, 0f3F800000;
	fma.rn.f32 	%f18, %f15, 0f00000000, 0f3F800000;
	mul.f32 	%f19, %f16, 0f437F0000;
	cvt.rzi.u32.f32 	%r14, %f19;
	mul.f32 	%f20, %f17, 0f437F0000;
	cvt.rzi.u32.f32 	%r15, %f20;
	mul.f32 	%f21, %f18, 0f437F0000;
	cvt.rzi.u32.f32 	%r16, %f21;
	mul.wide.s32 	%rd3, %r13, 4;
	add.s64 	%rd4, %rd2, %rd3;
	prmt.b32 	%r17, %r14, %r15, 0x3340U;
	prmt.b32 	%r18, %r16, 65535, 0x3340U;
	prmt.b32 	%r19, %r17, %r18, 0x5410U;
	st.global.u32 	[%rd4], %r19;
$L__BB0_2:
	ret;

}


// ===== COMPILED SASS (sm_100) =====

	.target	sm_100

	.elftype	@"ET_EXEC"


//--------------------- .note.nv.tkinfo           --------------------------
	.section	.note.nv.tkinfo,"",@"SHT_NOTE"
	.sectionflags	@"SHF_NOTE_NV_TKINFO"
	.tkinfo
        /*0018*/ 	.word	0x00000002
        /*0030*/ 	.string	""
        /*0030*/ 	.string	"ptxas"
        /*0030*/ 	.string	"Cuda compilation tools, release 13.0, V13.0.88"
        /*0030*/ 	.string	"Build cuda_13.0.r13.0/compiler.36424714_0"
        /*0030*/ 	.string	"-arch sm_100 -m 64 "



//--------------------- .note.nv.cuinfo           --------------------------
	.section	.note.nv.cuinfo,"",@"SHT_NOTE"
	.sectionflags	@"SHF_NOTE_NV_CUINFO"
        /*0018*/ 	.short	0x0002
        /*001a*/ 	.short	0x0064
        /*001c*/ 	.short	0x0082
	.zero		2


//--------------------- .nv.info                  --------------------------
	.section	.nv.info,"",@"SHT_CUDA_INFO"
	.align	4


	//----- nvinfo : EIATTR_REGCOUNT
	.align		4
        /*0000*/ 	.byte	0x04, 0x2f
        /*0002*/ 	.short	(.L_1 - .L_0)
	.align		4
.L_0:
        /*0004*/ 	.word	index@(_Z14rayTraceKernelP6uchar4ii)
        /*0008*/ 	.word	0x00000011


	//----- nvinfo : EIATTR_FRAME_SIZE
	.align		4
.L_1:
        /*000c*/ 	.byte	0x04, 0x11
        /*000e*/ 	.short	(.L_3 - .L_2)
	.align		4
.L_2:
        /*0010*/ 	.word	index@($__internal_0_$__cuda_sm3x_div_rn_noftz_f32_slowpath)
        /*0014*/ 	.word	0x00000000


	//----- nvinfo : EIATTR_FRAME_SIZE
	.align		4
.L_3:
        /*0018*/ 	.byte	0x04, 0x11
        /*001a*/ 	.short	(.L_5 - .L_4)
	.align		4
.L_4:
        /*001c*/ 	.word	index@(_Z14rayTraceKernelP6uchar4ii)
        /*0020*/ 	.word	0x00000000


	//----- nvinfo : EIATTR_MIN_STACK_SIZE
	.align		4
.L_5:
        /*0024*/ 	.byte	0x04, 0x12
        /*0026*/ 	.short	(.L_7 - .L_6)
	.align		4
.L_6:
        /*0028*/ 	.word	index@(_Z14rayTraceKernelP6uchar4ii)
        /*002c*/ 	.word	0x00000000
.L_7:


//--------------------- .nv.compat                --------------------------
	.section	.nv.compat,"",@"SHT_CUDA_COMPAT_INFO"
	.align	4
        /*0000*/ 	.byte	0x02, 0x09, 0x00, 0x00, 0x02, 0x02, 0x01, 0x00, 0x02, 0x05, 0x05, 0x00, 0x03, 0x07, 0x01, 0x01
        /*0010*/ 	.byte	0x02, 0x03, 0x00, 0x00, 0x02, 0x06, 0x01, 0x00, 0x04, 0x0b, 0x08, 0x00, 0x01, 0x00, 0x00, 0x00
        /*0020*/ 	.byte	0x00, 0x00, 0x00, 0x00


//--------------------- .nv.info._Z14rayTraceKernelP6uchar4ii --------------------------
	.section	.nv.info._Z14rayTraceKernelP6uchar4ii,"",@"SHT_CUDA_INFO"
	.sectionflags	@""
	.align	4


	//----- nvinfo : EIATTR_CUDA_API_VERSION
	.align		4
        /*0000*/ 	.byte	0x04, 0x37
        /*0002*/ 	.short	(.L_9 - .L_8)
.L_8:
        /*0004*/ 	.word	0x00000082


	//----- nvinfo : EIATTR_KPARAM_INFO
	.align		4
.L_9:
        /*0008*/ 	.byte	0x04, 0x17
        /*000a*/ 	.short	(.L_11 - .L_10)
.L_10:
        /*000c*/ 	.word	0x00000000
        /*0010*/ 	.short	0x0002
        /*0012*/ 	.short	0x000c
        /*0014*/ 	.byte	0x00, 0xf0, 0x11, 0x00


	//----- nvinfo : EIATTR_KPARAM_INFO
	.align		4
.L_11:
        /*0018*/ 	.byte	0x04, 0x17
        /*001a*/ 	.short	(.L_13 - .L_12)
.L_12:
        /*001c*/ 	.word	0x00000000
        /*0020*/ 	.short	0x0001
        /*0022*/ 	.short	0x0008
        /*0024*/ 	.byte	0x00, 0xf0, 0x11, 0x00


	//----- nvinfo : EIATTR_KPARAM_INFO
	.align		4
.L_13:
        /*0028*/ 	.byte	0x04, 0x17
        /*002a*/ 	.short	(.L_15 - .L_14)
.L_14:
        /*002c*/ 	.word	0x00000000
        /*0030*/ 	.short	0x0000
        /*0032*/ 	.short	0x0000
        /*0034*/ 	.byte	0x00, 0xf5, 0x21, 0x00


	//----- nvinfo : EIATTR_SPARSE_MMA_MASK
	.align		4
.L_15:
        /*0038*/ 	.byte	0x03, 0x50
        /*003a*/ 	.short	0x0000


	//----- nvinfo : EIATTR_MAXREG_COUNT
	.align		4
        /*003c*/ 	.byte	0x03, 0x1b
        /*003e*/ 	.short	0x00ff


	//----- nvinfo : EIATTR_MERCURY_ISA_VERSION
	.align		4
        /*0040*/ 	.byte	0x03, 0x5f
        /*0042*/ 	.short	0x0101


	//----- nvinfo : EIATTR_VRC_CTA_INIT_COUNT
	.align		4
        /*0044*/ 	.byte	0x02, 0x4a
	.zero		1
	.zero		1


	//----- nvinfo : EIATTR_EXIT_INSTR_OFFSETS
	.align		4
        /*0048*/ 	.byte	0x04, 0x1c
        /*004a*/ 	.short	(.L_17 - .L_16)


	//   ....[0]....
.L_16:
        /*004c*/ 	.word	0x000000c0


	//   ....[1]....
        /*0050*/ 	.word	0x00000590


	//----- nvinfo : EIATTR_CRS_STACK_SIZE
	.align		4
.L_17:
        /*0054*/ 	.byte	0x04, 0x1e
        /*0056*/ 	.short	(.L_19 - .L_18)
.L_18:
        /*0058*/ 	.word	0x00000000


	//----- nvinfo : EIATTR_CBANK_PARAM_SIZE
	.align		4
.L_19:
        /*005c*/ 	.byte	0x03, 0x19
        /*005e*/ 	.short	0x0010


	//----- nvinfo : EIATTR_PARAM_CBANK
	.align		4
        /*0060*/ 	.byte	0x04, 0x0a
        /*0062*/ 	.short	(.L_21 - .L_20)
	.align		4
.L_20:
        /*0064*/ 	.word	index@(.nv.constant0._Z14rayTraceKernelP6uchar4ii)
        /*0068*/ 	.short	0x0380
        /*006a*/ 	.short	0x0010


	//----- nvinfo : EIATTR_SW_WAR
	.align		4
.L_21:
        /*006c*/ 	.byte	0x04, 0x36
        /*006e*/ 	.short	(.L_23 - .L_22)
.L_22:
        /*0070*/ 	.word	0x00000008
.L_23:


//--------------------- .nv.callgraph             --------------------------
	.section	.nv.callgraph,"",@"SHT_CUDA_CALLGRAPH"
	.align	4
	.sectionentsize	8
	.align		4
        /*0000*/ 	.word	0x00000000
	.align		4
        /*0004*/ 	.word	0xffffffff
	.align		4
        /*0008*/ 	.word	0x00000000
	.align		4
        /*000c*/ 	.word	0xfffffffe
	.align		4
        /*0010*/ 	.word	0x00000000
	.align		4
        /*0014*/ 	.word	0xfffffffd
	.align		4
        /*0018*/ 	.word	0x00000000
	.align		4
        /*001c*/ 	.word	0xfffffffc


//--------------------- .text._Z14rayTraceKernelP6uchar4ii --------------------------
	.section	.text._Z14rayTraceKernelP6uchar4ii,"ax",@progbits
	.align	128
        .global         _Z14rayTraceKernelP6uchar4ii
        .type           _Z14rayTraceKernelP6uchar4ii,@function
        .size           _Z14rayTraceKernelP6uchar4ii,(.L_x_18 - _Z14rayTraceKernelP6uchar4ii)
        .other          _Z14rayTraceKernelP6uchar4ii,@"STO_CUDA_ENTRY STV_DEFAULT"
_Z14rayTraceKernelP6uchar4ii:
.text._Z14rayTraceKernelP6uchar4ii:
[----:B------:R-:W-:Y:S01]  /*0000*/  LDC R1, c[0x0][0x37c] ;  /* 0x0000df00ff017b82 */ /* 0x000fe20000000800 */
[----:B------:R-:W0:Y:S07]  /*0010*/  S2R R5, SR_TID.Y ;  /* 0x0000000000057919 */ /* 0x000e2e0000002200 */
[----:B------:R-:W1:Y:S01]  /*0020*/  LDC R3, c[0x0][0x360] ;  /* 0x0000d800ff037b82 */ /* 0x000e620000000800 */
[----:B------:R-:W2:Y:S01]  /*0030*/  LDCU.64 UR6, c[0x0][0x388] ;  /* 0x00007100ff0677ac */ /* 0x000ea20008000a00 */
[----:B------:R-:W1:Y:S06]  /*0040*/  S2R R0, SR_TID.X ;  /* 0x0000000000007919 */ /* 0x000e6c0000002100 */
[----:B------:R-:W0:Y:S08]  /*0050*/  S2UR UR5, SR_CTAID.Y ;  /* 0x00000000000579c3 */ /* 0x000e300000002600 */
[----:B------:R-:W0:Y:S08]  /*0060*/  LDC R4, c[0x0][0x364] ;  /* 0x0000d900ff047b82 */ /* 0x000e300000000800 */
[----:B------:R-:W1:Y:S01]  /*0070*/  S2UR UR4, SR_CTAID.X ;  /* 0x00000000000479c3 */ /* 0x000e620000002500 */
[----:B0-----:R-:W-:-:S05]  /*0080*/  IMAD R4, R4, UR5, R5 ;  /* 0x0000000504047c24 */ /* 0x001fca000f8e0205 */
[----:B--2---:R-:W-:Y:S01]  /*0090*/  ISETP.GE.AND P0, PT, R4, UR7, PT ;  /* 0x0000000704007c0c */ /* 0x004fe2000bf06270 */
[----:B-1----:R-:W-:-:S05]  /*00a0*/  IMAD R3, R3, UR4, R0 ;  /* 0x0000000403037c24 */ /* 0x002fca000f8e0200 */
[----:B------:R-:W-:-:S13]  /*00b0*/  ISETP.GE.OR P0, PT, R3, UR6, P0 ;  /* 0x0000000603007c0c */ /* 0x000fda0008706670 */
[----:B------:R-:W-:Y:S05]  /*00c0*/  @P0 EXIT ;  /* 0x000000000000094d */ /* 0x000fea0003800000 */
[----:B------:R-:W-:Y:S01]  /*00d0*/  I2FP.F32.S32 R7, UR6 ;  /* 0x0000000600077c45 */ /* 0x000fe20008201400 */
[----:B------:R-:W-:Y:S01]  /*00e0*/  BSSY.RECONVERGENT B0, `(.L_x_0) ;  /* 0x000000f000007945 */ /* 0x000fe20003800200 */
[----:B------:R-:W-:Y:S02]  /*00f0*/  I2FP.F32.S32 R0, R3 ;  /* 0x0000000300007245 */ /* 0x000fe40000201400 */
[----:B------:R-:W0:Y:S08]  /*0100*/  MUFU.RCP R2, R7 ;  /* 0x0000000700027308 */ /* 0x000e300000001000 */
[----:B------:R-:W1:Y:S01]  /*0110*/  FCHK P0, R0, R7 ;  /* 0x0000000700007302 */ /* 0x000e620000000000 */
[----:B0-----:R-:W-:-:S04]  /*0120*/  FFMA R5, -R7, R2, 1 ;  /* 0x3f80000007057423 */ /* 0x001fc80000000102 */
[----:B------:R-:W-:Y:S01]  /*0130*/  FFMA R5, R2, R5, R2 ;  /* 0x0000000502057223 */ /* 0x000fe20000000002 */
[----:B------:R-:W-:-:S03]  /*0140*/  IMAD R2, R4, UR6, R3 ;  /* 0x0000000604027c24 */ /* 0x000fc6000f8e0203 */
[----:B------:R-:W-:-:S04]  /*0150*/  FFMA R6, R0, R5, RZ ;  /* 0x0000000500067223 */ /* 0x000fc800000000ff */
[----:B------:R-:W-:-:S04]  /*0160*/  FFMA R8, -R7, R6, R0 ;  /* 0x0000000607087223 */ /* 0x000fc80000000100 */
[----:B------:R-:W-:Y:S01]  /*0170*/  FFMA R5, R5, R8, R6 ;  /* 0x0000000805057223 */ /* 0x000fe20000000006 */
[----:B-1----:R-:W-:Y:S06]  /*0180*/  @!P0 BRA `(.L_x_1) ;  /* 0x0000000000108947 */ /* 0x002fec0003800000 */
[----:B------:R-:W-:Y:S01]  /*0190*/  IMAD.MOV.U32 R3, RZ, RZ, R7 ;  /* 0x000000ffff037224 */ /* 0x000fe200078e0007 */
[----:B------:R-:W-:-:S07]  /*01a0*/  MOV R6, 0x1c0 ;  /* 0x000001c000067802 */ /* 0x000fce0000000f00 */
[----:B------:R-:W-:Y:S05]  /*01b0*/  CALL.REL.NOINC `($__internal_0_$__cuda_sm3x_div_rn_noftz_f32_slowpath) ;  /* 0x0000000000f87944 */ /* 0x000fea0003c00000 */
[----:B------:R-:W-:-:S07]  /*01c0*/  IMAD.MOV.U32 R5, RZ, RZ, R0 ;  /* 0x000000ffff057224 */ /* 0x000fce00078e0000 */
.L_x_1:
[----:B------:R-:W-:Y:S05]  /*01d0*/  BSYNC.RECONVERGENT B0 ;  /* 0x0000000000007941 */ /* 0x000fea0003800200 */
.L_x_0:
[----:B------:R-:W0:Y:S01]  /*01e0*/  LDCU UR4, c[0x0][0x38c] ;  /* 0x00007180ff0477ac */ /* 0x000e220008000800 */
[----:B------:R-:W-:Y:S01]  /*01f0*/  I2FP.F32.U32 R0, R4 ;  /* 0x0000000400007245 */ /* 0x000fe20000201000 */
[----:B------:R-:W-:Y:S01]  /*0200*/  BSSY.RECONVERGENT B0, `(.L_x_2) ;  /* 0x000000d000007945 */ /* 0x000fe20003800200 */
[----:B0-----:R-:W-:-:S04]  /*0210*/  I2FP.F32.U32 R3, UR4 ;  /* 0x0000000400037c45 */ /* 0x001fc80008201000 */
[----:B------:R-:W0:Y:S08]  /*0220*/  MUFU.RCP R6, R3 ;  /* 0x0000000300067308 */ /* 0x000e300000001000 */
[----:B------:R-:W1:Y:S01]  /*0230*/  FCHK P0, R0, R3 ;  /* 0x0000000300007302 */ /* 0x000e620000000000 */
[----:B0-----:R-:W-:-:S04]  /*0240*/  FFMA R7, -R3, R6, 1 ;  /* 0x3f80000003077423 */ /* 0x001fc80000000106 */
[----:B------:R-:W-:-:S04]  /*0250*/  FFMA R7, R6, R7, R6 ;  /* 0x0000000706077223 */ /* 0x000fc80000000006 */
[----:B------:R-:W-:-:S04]  /*0260*/  FFMA R4, R0, R7, RZ ;  /* 0x0000000700047223 */ /* 0x000fc800000000ff */
[----:B------:R-:W-:-:S04]  /*0270*/  FFMA R6, -R3, R4, R0 ;  /* 0x0000000403067223 */ /* 0x000fc80000000100 */
[----:B------:R-:W-:Y:S01]  /*0280*/  FFMA R4, R7, R6, R4 ;  /* 0x0000000607047223 */ /* 0x000fe20000000004 */
[----:B-1----:R-:W-:Y:S06]  /*0290*/  @!P0 BRA `(.L_x_3) ;  /* 0x00000000000c8947 */ /* 0x002fec0003800000 */
[----:B------:R-:W-:-:S07]  /*02a0*/  MOV R6, 0x2c0 ;  /* 0x000002c000067802 */ /* 0x000fce0000000f00 */
[----:B------:R-:W-:Y:S05]  /*02b0*/  CALL.REL.NOINC `($__internal_0_$__cuda_sm3x_div_rn_noftz_f32_slowpath) ;  /* 0x0000000000b87944 */ /* 0x000fea0003c00000 */
[----:B------:R-:W-:-:S07]  /*02c0*/  IMAD.MOV.U32 R4, RZ, RZ, R0 ;  /* 0x000000ffff047224 */ /* 0x000fce00078e0000 */
.L_x_3:
[----:B------:R-:W-:Y:S05]  /*02d0*/  BSYNC.RECONVERGENT B0 ;  /* 0x0000000000007941 */ /* 0x000fea0003800200 */
.L_x_2:
[----:B------:R-:W-:Y:S01]  /*02e0*/  FADD R0, R4, -0.5 ;  /* 0xbf00000004007421 */ /* 0x000fe20000000000 */
[----:B------:R-:W-:Y:S01]  /*02f0*/  FADD R5, R5, -0.5 ;  /* 0xbf00000005057421 */ /* 0x000fe20000000000 */
[----:B------:R-:W0:Y:S01]  /*0300*/  LDCU.64 UR4, c[0x0][0x358] ;  /* 0x00006b00ff0477ac */ /* 0x000e220008000a00 */
[----:B------:R-:W-:Y:S01]  /*0310*/  BSSY.RECONVERGENT B0, `(.L_x_4) ;  /* 0x0000013000007945 */ /* 0x000fe20003800200 */
[----:B------:R-:W-:-:S04]  /*0320*/  FMUL R4, R0, R0 ;  /* 0x0000000000047220 */ /* 0x000fc80000400000 */
[----:B------:R-:W-:-:S04]  /*0330*/  FFMA R4, R5, R5, R4 ;  /* 0x0000000505047223 */ /* 0x000fc80000000004 */
[----:B------:R-:W-:-:S05]  /*0340*/  FADD R4, R4, 1 ;  /* 0x3f80000004047421 */ /* 0x000fca0000000000 */
[----:B------:R-:W-:-:S13]  /*0350*/  FSETP.GEU.AND P0, PT, |R4|, 1.175494350822287508e-38, PT ;  /* 0x008000000400780b */ /* 0x000fda0003f0e200 */
[----:B------:R-:W-:-:S04]  /*0360*/  @!P0 FMUL R4, R4, 16777216 ;  /* 0x4b80000004048820 */ /* 0x000fc80000400000 */
[----:B------:R-:W1:Y:S02]  /*0370*/  MUFU.RSQ R3, R4 ;  /* 0x0000000400037308 */ /* 0x000e640000001400 */
[----:B-1----:R-:W-:-:S06]  /*0380*/  @!P0 FMUL R3, R3, 4096 ;  /* 0x4580000003038820 */ /* 0x002fcc0000400000 */
[----:B------:R-:W1:Y:S08]  /*0390*/  MUFU.RCP R6, R3 ;  /* 0x0000000300067308 */ /* 0x000e700000001000 */
[----:B------:R-:W2:Y:S01]  /*03a0*/  FCHK P0, R0, R3 ;  /* 0x0000000300007302 */ /* 0x000ea20000000000 */
[----:B-1----:R-:W-:-:S04]  /*03b0*/  FFMA R5, -R3, R6, 1 ;  /* 0x3f80000003057423 */ /* 0x002fc80000000106 */
[----:B------:R-:W-:-:S04]  /*03c0*/  FFMA R5, R6, R5, R6 ;  /* 0x0000000506057223 */ /* 0x000fc80000000006 */
[----:B------:R-:W-:-:S04]  /*03d0*/  FFMA R6, R0, R5, RZ ;  /* 0x0000000500067223 */ /* 0x000fc800000000ff */
[----:B------:R-:W-:-:S04]  /*03e0*/  FFMA R7, -R3, R6, R0 ;  /* 0x0000000603077223 */ /* 0x000fc80000000100 */
[----:B------:R-:W-:Y:S01]  /*03f0*/  FFMA R5, R5, R7, R6 ;  /* 0x0000000705057223 */ /* 0x000fe20000000006 */
[----:B0-2---:R-:W-:Y:S06]  /*0400*/  @!P0 BRA `(.L_x_5) ;  /* 0x00000000000c8947 */ /* 0x005fec0003800000 */
[----:B------:R-:W-:-:S07]  /*0410*/  MOV R6, 0x430 ;  /* 0x0000043000067802 */ /* 0x000fce0000000f00 */
[----:B------:R-:W-:Y:S05]  /*0420*/  CALL.REL.NOINC `($__internal_0_$__cuda_sm3x_div_rn_noftz_f32_slowpath) ;  /* 0x00000000005c7944 */ /* 0x000fea0003c00000 */
[----:B------:R-:W-:-:S07]  /*0430*/  MOV R5, R0 ;  /* 0x0000000000057202 */ /* 0x000fce0000000f00 */
.L_x_5:
[----:B------:R-:W-:Y:S05]  /*0440*/  BSYNC.RECONVERGENT B0 ;  /* 0x0000000000007941 */ /* 0x000fea0003800200 */
.L_x_4:
[----:B------:R-:W-:Y:S01]  /*0450*/  FADD R5, R5, 1 ;  /* 0x3f80000005057421 */ /* 0x000fe20000000000 */
[----:B------:R-:W-:Y:S01]  /*0460*/  IMAD.MOV.U32 R4, RZ, RZ, 0x3f800000 ;  /* 0x3f800000ff047424 */ /* 0x000fe200078e00ff */
[----:B------:R-:W-:Y:S02]  /*0470*/  UMOV UR6, 0x3340 ;  /* 0x0000334000067882 */ /* 0x000fe40000000000 */
[----:B------:R-:W-:Y:S01]  /*0480*/  FMUL R5, R5, 0.5 ;  /* 0x3f00000005057820 */ /* 0x000fe20000400000 */
[----:B------:R-:W-:-:S03]  /*0490*/  IMAD.U32 R9, RZ, RZ, UR6 ;  /* 0x00000006ff097e24 */ /* 0x000fc6000f8e00ff */
[----:B------:R-:W-:-:S04]  /*04a0*/  FFMA R0, R5, -0.5, R4 ;  /* 0xbf00000005007823 */ /* 0x000fc80000000004 */
[----:B------:R-:W-:Y:S01]  /*04b0*/  FMUL R3, R0, 255 ;  /* 0x437f000000037820 */ /* 0x000fe20000400000 */
[----:B------:R-:W-:-:S04]  /*04c0*/  FFMA R0, R5, -0.30000001192092895508, R4 ;  /* 0xbe99999a05007823 */ /* 0x000fc80000000004 */
[----:B------:R-:W-:Y:S01]  /*04d0*/  FMUL R6, R0, 255 ;  /* 0x437f000000067820 */ /* 0x000fe20000400000 */
[----:B------:R-:W-:Y:S01]  /*04e0*/  FFMA R0, RZ, R5, 1 ;  /* 0x3f800000ff007423 */ /* 0x000fe20000000005 */
[----:B------:R-:W-:Y:S01]  /*04f0*/  F2I.U32.TRUNC.NTZ R3, R3 ;  /* 0x0000000300037305 */ /* 0x000fe2000020f000 */
[----:B------:R-:W0:Y:S02]  /*0500*/  LDC.64 R4, c[0x0][0x380] ;  /* 0x0000e000ff047b82 */ /* 0x000e240000000a00 */
[----:B------:R-:W-:-:S05]  /*0510*/  FMUL R0, R0, 255 ;  /* 0x437f000000007820 */ /* 0x000fca0000400000 */
[----:B------:R-:W1:Y:S08]  /*0520*/  F2I.U32.TRUNC.NTZ R6, R6 ;  /* 0x0000000600067305 */ /* 0x000e70000020f000 */
[----:B------:R-:W2:Y:S01]  /*0530*/  F2I.U32.TRUNC.NTZ R0, R0 ;  /* 0x0000000000007305 */ /* 0x000ea2000020f000 */
[----:B-1----:R-:W-:Y:S01]  /*0540*/  PRMT R7, R3, 0x3340, R6 ;  /* 0x0000334003077816 */ /* 0x002fe20000000006 */
[----:B0-----:R-:W-:Y:S01]  /*0550*/  IMAD.WIDE R2, R2, 0x4, R4 ;  /* 0x0000000402027825 */ /* 0x001fe200078e0204 */
[----:B--2---:R-:W-:-:S04]  /*0560*/  PRMT R8, R0, R9, 0xffff ;  /* 0x0000ffff00087416 */ /* 0x004fc80000000009 */
[----:B------:R-:W-:-:S05]  /*0570*/  PRMT R7, R7, 0x5410, R8 ;  /* 0x0000541007077816 */ /* 0x000fca0000000008 */
[----:B------:R-:W-:Y:S01]  /*0580*/  STG.E desc[UR4][R2.64], R7 ;  /* 0x0000000702007986 */ /* 0x000fe2000c101904 */
[----:B------:R-:W-:Y:S05]  /*0590*/  EXIT ;  /* 0x000000000000794d */ /* 0x000fea0003800000 */
        .weak           $__internal_0_$__cuda_sm3x_div_rn_noftz_f32_slowpath
        .type           $__internal_0_$__cuda_sm3x_div_rn_noftz_f32_slowpath,@function
        .size           $__internal_0_$__cuda_sm3x_div_rn_noftz_f32_slowpath,(.L_x_18 - $__internal_0_$__cuda_sm3x_div_rn_noftz_f32_slowpath)
$__internal_0_$__cuda_sm3x_div_rn_noftz_f32_slowpath:
[----:B------:R-:W-:Y:S01]  /*05a0*/  SHF.R.U32.HI R8, RZ, 0x17, R3 ;  /* 0x00000017ff087819 */ /* 0x000fe20000011603 */
[----:B------:R-:W-:Y:S01]  /*05b0*/  BSSY.RECONVERGENT B1, `(.L_x_6) ;  /* 0x0000062000017945 */ /* 0x000fe20003800200 */
[----:B------:R-:W-:Y:S02]  /*05c0*/  SHF.R.U32.HI R7, RZ, 0x17, R0 ;  /* 0x00000017ff077819 */ /* 0x000fe40000011600 */
[----:B------:R-:W-:Y:S02]  /*05d0*/  LOP3.LUT R12, R8, 0xff, RZ, 0xc0, !PT ;  /* 0x000000ff080c7812 */ /* 0x000fe400078ec0ff */
[----:B------:R-:W-:-:S03]  /*05e0*/  LOP3.LUT R10, R7, 0xff, RZ, 0xc0, !PT ;  /* 0x000000ff070a7812 */ /* 0x000fc600078ec0ff */
[----:B------:R-:W-:Y:S01]  /*05f0*/  VIADD R9, R12, 0xffffffff ;  /* 0xffffffff0c097836 */ /* 0x000fe20000000000 */
[----:B------:R-:W-:-:S04]  /*0600*/  IADD3 R8, PT, PT, R10, -0x1, RZ ;  /* 0xffffffff0a087810 */ /* 0x000fc80007ffe0ff */
[----:B------:R-:W-:-:S04]  /*0610*/  ISETP.GT.U32.AND P0, PT, R9, 0xfd, PT ;  /* 0x000000fd0900780c */ /* 0x000fc80003f04070 */
[----:B------:R-:W-:-:S13]  /*0620*/  ISETP.GT.U32.OR P0, PT, R8, 0xfd, P0 ;  /* 0x000000fd0800780c */ /* 0x000fda0000704470 */
[----:B------:R-:W-:Y:S01]  /*0630*/  @!P0 IMAD.MOV.U32 R7, RZ, RZ, RZ ;  /* 0x000000ffff078224 */ /* 0x000fe200078e00ff */
[----:B------:R-:W-:Y:S06]  /*0640*/  @!P0 BRA `(.L_x_7) ;  /* 0x00000000005c8947 */ /* 0x000fec0003800000 */
[----:B------:R-:W-:Y:S02]  /*0650*/  FSETP.GTU.FTZ.AND P0, PT, |R0|, +INF , PT ;  /* 0x7f8000000000780b */ /* 0x000fe40003f1c200 */
[----:B------:R-:W-:-:S04]  /*0660*/  FSETP.GTU.FTZ.AND P1, PT, |R3|, +INF , PT ;  /* 0x7f8000000300780b */ /* 0x000fc80003f3c200 */
[----:B------:R-:W-:-:S13]  /*0670*/  PLOP3.LUT P0, PT, P0, P1, PT, 0xf8, 0x8f ;  /* 0x00000000008f781c */ /* 0x000fda0000703f70 */
[----:B------:R-:W-:Y:S05]  /*0680*/  @P0 BRA `(.L_x_8) ;  /* 0x00000004004c0947 */ /* 0x000fea0003800000 */
[----:B------:R-:W-:-:S13]  /*0690*/  LOP3.LUT P0, RZ, R3, 0x7fffffff, R0, 0xc8, !PT ;  /* 0x7fffffff03ff7812 */ /* 0x000fda000780c800 */
[----:B------:R-:W-:Y:S05]  /*06a0*/  @!P0 BRA `(.L_x_9) ;  /* 0x00000004003c8947 */ /* 0x000fea0003800000 */
[C---:B------:R-:W-:Y:S02]  /*06b0*/  FSETP.NEU.FTZ.AND P2, PT, |R0|.reuse, +INF , PT ;  /* 0x7f8000000000780b */ /* 0x040fe40003f5d200 */
[----:B------:R-:W-:Y:S02]  /*06c0*/  FSETP.NEU.FTZ.AND P1, PT, |R3|, +INF , PT ;  /* 0x7f8000000300780b */ /* 0x000fe40003f3d200 */
[----:B------:R-:W-:-:S11]  /*06d0*/  FSETP.NEU.FTZ.AND P0, PT, |R0|, +INF , PT ;  /* 0x7f8000000000780b */ /* 0x000fd60003f1d200 */
[----:B------:R-:W-:Y:S05]  /*06e0*/  @!P1 BRA !P2, `(.L_x_9) ;  /* 0x00000004002c9947 */ /* 0x000fea0005000000 */
[----:B------:R-:W-:-:S04]  /*06f0*/  LOP3.LUT P2, RZ, R0, 0x7fffffff, RZ, 0xc0, !PT ;  /* 0x7fffffff00ff7812 */ /* 0x000fc8000784c0ff */
[----:B------:R-:W-:-:S13]  /*0700*/  PLOP3.LUT P1, PT, P1, P2, PT, 0x2f, 0xf2 ;  /* 0x0000000000f2781c */ /* 0x000fda0000f24577 */
[----:B------:R-:W-:Y:S05]  /*0710*/  @P1 BRA `(.L_x_10) ;  /* 0x0000000400181947 */ /* 0x000fea0003800000 */
[----:B------:R-:W-:-:S04]  /*0720*/  LOP3.LUT P1, RZ, R3, 0x7fffffff, RZ, 0xc0, !PT ;  /* 0x7fffffff03ff7812 */ /* 0x000fc8000782c0ff */
[----:B------:R-:W-:-:S13]  /*0730*/  PLOP3.LUT P0, PT, P0, P1, PT, 0x2f, 0xf2 ;  /* 0x0000000000f2781c */ /* 0x000fda0000702577 */
[----:B------:R-:W-:Y:S05]  /*0740*/  @P0 BRA `(.L_x_11) ;  /* 0x0000000400000947 */ /* 0x000fea0003800000 */
[----:B------:R-:W-:Y:S02]  /*0750*/  ISETP.GE.AND P0, PT, R8, RZ, PT ;  /* 0x000000ff0800720c */ /* 0x000fe40003f06270 */
[----:B------:R-:W-:-:S11]  /*0760*/  ISETP.GE.AND P1, PT, R9, RZ, PT ;  /* 0x000000ff0900720c */ /* 0x000fd60003f26270 */
[----:B------:R-:W-:Y:S02]  /*0770*/  @P0 IMAD.MOV.U32 R7, RZ, RZ, RZ ;  /* 0x000000ffff070224 */ /* 0x000fe400078e00ff */
[----:B------:R-:W-:Y:S01]  /*0780*/  @!P0 FFMA R0, R0, 1.84467440737095516160e+19, RZ ;  /* 0x5f80000000008823 */ /* 0x000fe200000000ff */
[----:B------:R-:W-:Y:S02]  /*0790*/  @!P0 IMAD.MOV.U32 R7, RZ, RZ, -0x40 ;  /* 0xffffffc0ff078424 */ /* 0x000fe400078e00ff */
[----:B------:R-:W-:-:S03]  /*07a0*/  @!P1 FFMA R3, R3, 1.84467440737095516160e+19, RZ ;  /* 0x5f80000003039823 */ /* 0x000fc600000000ff */
[----:B------:R-:W-:-:S07]  /*07b0*/  @!P1 IADD3 R7, PT, PT, R7, 0x40, RZ ;  /* 0x0000004007079810 */ /* 0x000fce0007ffe0ff */
.L_x_7:
[----:B------:R-:W-:Y:S01]  /*07c0*/  LEA R8, R12, 0xc0800000, 0x17 ;  /* 0xc08000000c087811 */ /* 0x000fe200078eb8ff */
[----:B------:R-:W-:Y:S04]  /*07d0*/  BSSY.RECONVERGENT B2, `(.L_x_12) ;  /* 0x0000036000027945 */ /* 0x000fe80003800200 */
[----:B------:R-:W-:Y:S02]  /*07e0*/  IMAD.IADD R8, R3, 0x1, -R8 ;  /* 0x0000000103087824 */ /* 0x000fe400078e0a08 */
[----:B------:R-:W-:Y:S02]  /*07f0*/  VIADD R3, R10, 0xffffff81 ;  /* 0xffffff810a037836 */ /* 0x000fe40000000000 */
[----:B------:R0:W1:Y:S01]  /*0800*/  MUFU.RCP R9, R8 ;  /* 0x0000000800097308 */ /* 0x0000620000001000 */
[----:B------:R-:W-:Y:S01]  /*0810*/  FADD.FTZ R11, -R8, -RZ ;  /* 0x800000ff080b7221 */ /* 0x000fe20000010100 */
[C---:B------:R-:W-:Y:S01]  /*0820*/  IMAD R0, R3.reuse, -0x800000, R0 ;  /* 0xff80000003007824 */ /* 0x040fe200078e0200 */
[----:B0-----:R-:W-:-:S04]  /*0830*/  IADD3 R8, PT, PT, R3, 0x7f, -R12 ;  /* 0x0000007f03087810 */ /* 0x001fc80007ffe80c */
[----:B------:R-:W-:Y:S01]  /*0840*/  IADD3 R8, PT, PT, R8, R7, RZ ;  /* 0x0000000708087210 */ /* 0x000fe20007ffe0ff */
[----:B-1----:R-:W-:-:S04]  /*0850*/  FFMA R10, R9, R11, 1 ;  /* 0x3f800000090a7423 */ /* 0x002fc8000000000b */
[----:B------:R-:W-:-:S04]  /*0860*/  FFMA R14, R9, R10, R9 ;  /* 0x0000000a090e7223 */ /* 0x000fc80000000009 */
[----:B------:R-:W-:-:S04]  /*0870*/  FFMA R9, R0, R14, RZ ;  /* 0x0000000e00097223 */ /* 0x000fc800000000ff */
[----:B------:R-:W-:-:S04]  /*0880*/  FFMA R10, R11, R9, R0 ;  /* 0x000000090b0a7223 */ /* 0x000fc80000000000 */
[----:B------:R-:W-:-:S04]  /*0890*/  FFMA R9, R14, R10, R9 ;  /* 0x0000000a0e097223 */ /* 0x000fc80000000009 */
[----:B------:R-:W-:-:S04]  /*08a0*/  FFMA R10, R11, R9, R0 ;  /* 0x000000090b0a7223 */ /* 0x000fc80000000000 */
[----:B------:R-:W-:-:S05]  /*08b0*/  FFMA R0, R14, R10, R9 ;  /* 0x0000000a0e007223 */ /* 0x000fca0000000009 */
[----:B------:R-:W-:-:S04]  /*08c0*/  SHF.R.U32.HI R3, RZ, 0x17, R0 ;  /* 0x00000017ff037819 */ /* 0x000fc80000011600 */
[----:B------:R-:W-:-:S05]  /*08d0*/  LOP3.LUT R3, R3, 0xff, RZ, 0xc0, !PT ;  /* 0x000000ff03037812 */ /* 0x000fca00078ec0ff */
[----:B------:R-:W-:-:S04]  /*08e0*/  IMAD.IADD R11, R3, 0x1, R8 ;  /* 0x00000001030b7824 */ /* 0x000fc800078e0208 */
[----:B------:R-:W-:-:S05]  /*08f0*/  VIADD R3, R11, 0xffffffff ;  /* 0xffffffff0b037836 */ /* 0x000fca0000000000 */
[----:B------:R-:W-:-:S13]  /*0900*/  ISETP.GE.U32.AND P0, PT, R3, 0xfe, PT ;  /* 0x000000fe0300780c */ /* 0x000fda0003f06070 */
[----:B------:R-:W-:Y:S05]  /*0910*/  @!P0 BRA `(.L_x_13) ;  /* 0x0000000000808947 */ /* 0x000fea0003800000 */
[----:B------:R-:W-:-:S13]  /*0920*/  ISETP.GT.AND P0, PT, R11, 0xfe, PT ;  /* 0x000000fe0b00780c */ /* 0x000fda0003f04270 */
[----:B------:R-:W-:Y:S05]  /*0930*/  @P0 BRA `(.L_x_14) ;  /* 0x00000000006c0947 */ /* 0x000fea0003800000 */
[----:B------:R-:W-:-:S13]  /*0940*/  ISETP.GE.AND P0, PT, R11, 0x1, PT ;  /* 0x000000010b00780c */ /* 0x000fda0003f06270 */
[----:B------:R-:W-:Y:S05]  /*0950*/  @P0 BRA `(.L_x_15) ;  /* 0x0000000000740947 */ /* 0x000fea0003800000 */
[----:B------:R-:W-:Y:S02]  /*0960*/  ISETP.GE.AND P0, PT, R11, -0x18, PT ;  /* 0xffffffe80b00780c */ /* 0x000fe40003f06270 */
[----:B------:R-:W-:-:S11]  /*0970*/  LOP3.LUT R0, R0, 0x80000000, RZ, 0xc0, !PT ;  /* 0x8000000000007812 */ /* 0x000fd600078ec0ff */
[----:B------:R-:W-:Y:S05]  /*0980*/  @!P0 BRA `(.L_x_15) ;  /* 0x0000000000688947 */ /* 0x000fea0003800000 */
[CCC-:B------:R-:W-:Y:S01]  /*0990*/  FFMA.RZ R3, R14.reuse, R10.reuse, R9.reuse ;  /* 0x0000000a0e037223 */ /* 0x1c0fe2000000c009 */
[CCC-:B------:R-:W-:Y:S01]  /*09a0*/  FFMA.RM R8, R14.reuse, R10.reuse, R9.reuse ;  /* 0x0000000a0e087223 */ /* 0x1c0fe20000004009 */
[C---:B------:R-:W-:Y:S02]  /*09b0*/  ISETP.NE.AND P2, PT, R11.reuse, RZ, PT ;  /* 0x000000ff0b00720c */ /* 0x040fe40003f45270 */
[----:B------:R-:W-:Y:S02]  /*09c0*/  ISETP.NE.AND P1, PT, R11, RZ, PT ;  /* 0x000000ff0b00720c */ /* 0x000fe40003f25270 */
[----:B------:R-:W-:Y:S01]  /*09d0*/  LOP3.LUT R7, R3, 0x7fffff, RZ, 0xc0, !PT ;  /* 0x007fffff03077812 */ /* 0x000fe200078ec0ff */
[----:B------:R-:W-:Y:S01]  /*09e0*/  FFMA.RP R3, R14, R10, R9 ;  /* 0x0000000a0e037223 */ /* 0x000fe20000008009 */
[----:B------:R-:W-:Y:S01]  /*09f0*/  IADD3 R10, PT, PT, R11, 0x20, RZ ;  /* 0x000000200b0a7810 */ /* 0x000fe20007ffe0ff */
[----:B------:R-:W-:Y:S01]  /*0a00*/  IMAD.MOV R9, RZ, RZ, -R11 ;  /* 0x000000ffff097224 */ /* 0x000fe200078e0a0b */
[----:B------:R-:W-:-:S02]  /*0a10*/  LOP3.LUT R7, R7, 0x800000, RZ, 0xfc, !PT ;  /* 0x0080000007077812 */ /* 0x000fc400078efcff */
[----:B------:R-:W-:Y:S02]  /*0a20*/  FSETP.NEU.FTZ.AND P0, PT, R3, R8, PT ;  /* 0x000000080300720b */ /* 0x000fe40003f1d000 */
[----:B------:R-:W-:Y:S02]  /*0a30*/  SHF.L.U32 R10, R7, R10, RZ ;  /* 0x0000000a070a7219 */ /* 0x000fe400000006ff */
[----:B------:R-:W-:Y:S02]  /*0a40*/  SEL R8, R9, RZ, P2 ;  /* 0x000000ff09087207 */ /* 0x000fe40001000000 */
[----:B------:R-:W-:Y:S02]  /*0a50*/  ISETP.NE.AND P1, PT, R10, RZ, P1 ;  /* 0x000000ff0a00720c */ /* 0x000fe40000f25270 */
[----:B------:R-:W-:Y:S02]  /*0a60*/  SHF.R.U32.HI R8, RZ, R8, R7 ;  /* 0x00000008ff087219 */ /* 0x000fe40000011607 */
[----:B------:R-:W-:-:S02]  /*0a70*/  PLOP3.LUT P0, PT, P0, P1, PT, 0xf8, 0x8f ;  /* 0x00000000008f781c */ /* 0x000fc40000703f70 */
[----:B------:R-:W-:Y:S02]  /*0a80*/  SHF.R.U32.HI R10, RZ, 0x1, R8 ;  /* 0x00000001ff0a7819 */ /* 0x000fe40000011608 */
[----:B------:R-:W-:-:S04]  /*0a90*/  SEL R3, RZ, 0x1, !P0 ;  /* 0x00000001ff037807 */ /* 0x000fc80004000000 */
[----:B------:R-:W-:-:S04]  /*0aa0*/  LOP3.LUT R3, R3, 0x1, R10, 0xf8, !PT ;  /* 0x0000000103037812 */ /* 0x000fc800078ef80a */
[----:B------:R-:W-:-:S05]  /*0ab0*/  LOP3.LUT R3, R3, R8, RZ, 0xc0, !PT ;  /* 0x0000000803037212 */ /* 0x000fca00078ec0ff */
[----:B------:R-:W-:-:S05]  /*0ac0*/  IMAD.IADD R3, R10, 0x1, R3 ;  /* 0x000000010a037824 */ /* 0x000fca00078e0203 */
[----:B------:R-:W-:Y:S01]  /*0ad0*/  LOP3.LUT R0, R3, R0, RZ, 0xfc, !PT ;  /* 0x0000000003007212 */ /* 0x000fe200078efcff */
[----:B------:R-:W-:Y:S06]  /*0ae0*/  BRA `(.L_x_15) ;  /* 0x0000000000107947 */ /* 0x000fec0003800000 */
.L_x_14:
[----:B------:R-:W-:-:S04]  /*0af0*/  LOP3.LUT R0, R0, 0x80000000, RZ, 0xc0, !PT ;  /* 0x8000000000007812 */ /* 0x000fc800078ec0ff */
[----:B------:R-:W-:Y:S01]  /*0b00*/  LOP3.LUT R0, R0, 0x7f800000, RZ, 0xfc, !PT ;  /* 0x7f80000000007812 */ /* 0x000fe200078efcff */
[----:B------:R-:W-:Y:S06]  /*0b10*/  BRA `(.L_x_15) ;  /* 0x0000000000047947 */ /* 0x000fec0003800000 */
.L_x_13:
[----:B------:R-:W-:-:S07]  /*0b20*/  LEA R0, R8, R0, 0x17 ;  /* 0x0000000008007211 */ /* 0x000fce00078eb8ff */
.L_x_15:
[----:B------:R-:W-:Y:S05]  /*0b30*/  BSYNC.RECONVERGENT B2 ;  /* 0x0000000000027941 */ /* 0x000fea0003800200 */
.L_x_12:
[----:B------:R-:W-:Y:S05]  /*0b40*/  BRA `(.L_x_16) ;  /* 0x0000000000207947 */ /* 0x000fea0003800000 */
.L_x_11:
[----:B------:R-:W-:-:S04]  /*0b50*/  LOP3.LUT R0, R3, 0x80000000, R0, 0x48, !PT ;  /* 0x8000000003007812 */ /* 0x000fc800078e4800 */
[----:B------:R-:W-:Y:S01]  /*0b60*/  LOP3.LUT R0, R0, 0x7f800000, RZ, 0xfc, !PT ;  /* 0x7f80000000007812 */ /* 0x000fe200078efcff */
[----:B------:R-:W-:Y:S06]  /*0b70*/  BRA `(.L_x_16) ;  /* 0x0000000000147947 */ /* 0x000fec0003800000 */
.L_x_10:
[----:B------:R-:W-:Y:S01]  /*0b80*/  LOP3.LUT R0, R3, 0x80000000, R0, 0x48, !PT ;  /* 0x8000000003007812 */ /* 0x000fe200078e4800 */
[----:B------:R-:W-:Y:S06]  /*0b90*/  BRA `(.L_x_16) ;  /* 0x00000000000c7947 */ /* 0x000fec0003800000 */
.L_x_9:
[----:B------:R-:W0:Y:S01]  /*0ba0*/  MUFU.RSQ R0, -QNAN ;  /* 0xffc0000000007908 */ /* 0x000e220000001400 */
[----:B------:R-:W-:Y:S05]  /*0bb0*/  BRA `(.L_x_16) ;  /* 0x0000000000047947 */ /* 0x000fea0003800000 */
.L_x_8:
[----:B------:R-:W-:-:S07]  /*0bc0*/  FADD.FTZ R0, R0, R3 ;  /* 0x0000000300007221 */ /* 0x000fce0000010000 */
.L_x_16:
[----:B------:R-:W-:Y:S05]  /*0bd0*/  BSYNC.RECONVERGENT B1 ;  /* 0x0000000000017941 */ /* 0x000fea0003800200 */
.L_x_6:
[----:B------:R-:W-:-:S04]  /*0be0*/  IMAD.MOV.U32 R7, RZ, RZ, 0x0 ;  /* 0x00000000ff077424 */ /* 0x000fc800078e00ff */
[----:B0-----:R-:W-:Y:S05]  /*0bf0*/  RET.REL.NODEC R6 `(_Z14rayTraceKernelP6uchar4ii) ;  /* 0xfffffff406007950 */ /* 0x001fea0003c3ffff */
.L_x_17:
[----:B------:R-:W-:-:S00]  /*0c00*/  BRA `(.L_x_17) ;  /* 0xfffffffc00fc7947 */ /* 0x000fc0000383ffff */
[----:B------:R-:W-:-:S00]  /*0c10*/  NOP ;  /* 0x0000000000007918 */ /* 0x000fc00000000000 */
        /* <DEDUP_REMOVED lines=14> */
.L_x_18:


//--------------------- .nv.shared.reserved.0     --------------------------
	.section	.nv.shared.reserved.0,"aw",@nobits
	.weak		__nv_reservedSMEM_offset_0_alias
	.size		__nv_reservedSMEM_offset_0_alias, 0, 64
	.other		__nv_reservedSMEM_offset_0_alias,@"STO_CUDA_RESERVED_SHARED STV_DEFAULT"
__nv_reservedSMEM_offset_0_alias:
	.zero		0
	.zero		64


//--------------------- .nv.constant0._Z14rayTraceKernelP6uchar4ii --------------------------
	.section	.nv.constant0._Z14rayTraceKernelP6uchar4ii,"a",@progbits
	.sectionflags	@""
	.align	4
.nv.constant0._Z14rayTraceKernelP6uchar4ii:
	.zero		912


//--------------------- SYMBOLS --------------------------

	.type		.nv.reservedSmem.offset0,@object
	.size		.nv.reservedSmem.offset0,0x4
